	.headerflags	@"EF_CUDA_TEXMODE_UNIFIED EF_CUDA_64BIT_ADDRESS EF_CUDA_ACCELERATORS EF_CUDA_SM90 EF_CUDA_VIRTUAL_SM(EF_CUDA_SM90)"
	.elftype	@"ET_EXEC"


//--------------------- .nv.info                  --------------------------
	.section	.nv.info,"",@"SHT_CUDA_INFO"
	.align	4


	//----- nvinfo : EIATTR_REGCOUNT
	.align		4
        /*0000*/ 	.byte	0x04, 0x2f
        /*0002*/ 	.short	(.L_3 - .L_2)
	.align		4
.L_2:
        /*0004*/ 	.word	index@(triton_poi_fused__native_batch_norm_legit_no_training__prelu_kernel_2)
        /*0008*/ 	.word	0x00000012


	//----- nvinfo : EIATTR_MIN_STACK_SIZE
	.align		4
.L_3:
        /*000c*/ 	.byte	0x04, 0x12
        /*000e*/ 	.short	(.L_5 - .L_4)
	.align		4
.L_4:
        /*0010*/ 	.word	index@(triton_poi_fused__native_batch_norm_legit_no_training__prelu_kernel_2)
        /*0014*/ 	.word	0x00000000


	//----- nvinfo : EIATTR_FRAME_SIZE
	.align		4
.L_5:
        /*0018*/ 	.byte	0x04, 0x11
        /*001a*/ 	.short	(.L_7 - .L_6)
	.align		4
.L_6:
        /*001c*/ 	.word	index@(triton_poi_fused__native_batch_norm_legit_no_training__prelu_kernel_2)
        /*0020*/ 	.word	0x00000000


	//----- nvinfo : EIATTR_MIN_STACK_SIZE
	.align		4
.L_7:
        /*0024*/ 	.byte	0x04, 0x12
        /*0026*/ 	.short	(.L_9 - .L_8)
	.align		4
.L_8:
        /*0028*/ 	.word	index@(triton_poi_fused__native_batch_norm_legit_no_training__prelu_kernel_2)
        /*002c*/ 	.word	0x00000000
.L_9:


//--------------------- .nv.info.triton_poi_fused__native_batch_norm_legit_no_training__prelu_kernel_2 --------------------------
	.section	.nv.info.triton_poi_fused__native_batch_norm_legit_no_training__prelu_kernel_2,"",@"SHT_CUDA_INFO"
	.sectionflags	@""
	.align	4


	//----- nvinfo : EIATTR_CUDA_API_VERSION
	.align		4
        /*0000*/ 	.byte	0x04, 0x37
        /*0002*/ 	.short	(.L_11 - .L_10)
.L_10:
        /*0004*/ 	.word	0x0000007c


	//----- nvinfo : EIATTR_KPARAM_INFO
	.align		4
.L_11:
        /*0008*/ 	.byte	0x04, 0x17
        /*000a*/ 	.short	(.L_13 - .L_12)
.L_12:
        /*000c*/ 	.word	0x00000000
        /*0010*/ 	.short	0x0007
        /*0012*/ 	.short	0x0038
        /*0014*/ 	.byte	0x00, 0xf0, 0x11, 0x00


	//----- nvinfo : EIATTR_KPARAM_INFO
	.align		4
.L_13:
        /*0018*/ 	.byte	0x04, 0x17
        /*001a*/ 	.short	(.L_15 - .L_14)
.L_14:
        /*001c*/ 	.word	0x00000000
        /*0020*/ 	.short	0x0006
        /*0022*/ 	.short	0x0030
        /*0024*/ 	.byte	0x00, 0xf4, 0x21, 0x00


	//----- nvinfo : EIATTR_KPARAM_INFO
	.align		4
.L_15:
        /*0028*/ 	.byte	0x04, 0x17
        /*002a*/ 	.short	(.L_17 - .L_16)
.L_16:
        /*002c*/ 	.word	0x00000000
        /*0030*/ 	.short	0x0005
        /*0032*/ 	.short	0x0028
        /*0034*/ 	.byte	0x00, 0xf4, 0x21, 0x00


	//----- nvinfo : EIATTR_KPARAM_INFO
	.align		4
.L_17:
        /*0038*/ 	.byte	0x04, 0x17
        /*003a*/ 	.short	(.L_19 - .L_18)
.L_18:
        /*003c*/ 	.word	0x00000000
        /*0040*/ 	.short	0x0004
        /*0042*/ 	.short	0x0020
        /*0044*/ 	.byte	0x00, 0xf4, 0x21, 0x00


	//----- nvinfo : EIATTR_KPARAM_INFO
	.align		4
.L_19:
        /*0048*/ 	.byte	0x04, 0x17
        /*004a*/ 	.short	(.L_21 - .L_20)
.L_20:
        /*004c*/ 	.word	0x00000000
        /*0050*/ 	.short	0x0003
        /*0052*/ 	.short	0x0018
        /*0054*/ 	.byte	0x00, 0xf4, 0x21, 0x00


	//----- nvinfo : EIATTR_KPARAM_INFO
	.align		4
.L_21:
        /*0058*/ 	.byte	0x04, 0x17
        /*005a*/ 	.short	(.L_23 - .L_22)
.L_22:
        /*005c*/ 	.word	0x00000000
        /*0060*/ 	.short	0x0002
        /*0062*/ 	.short	0x0010
        /*0064*/ 	.byte	0x00, 0xf4, 0x21, 0x00


	//----- nvinfo : EIATTR_KPARAM_INFO
	.align		4
.L_23:
        /*0068*/ 	.byte	0x04, 0x17
        /*006a*/ 	.short	(.L_25 - .L_24)
.L_24:
        /*006c*/ 	.word	0x00000000
        /*0070*/ 	.short	0x0001
        /*0072*/ 	.short	0x0008
        /*0074*/ 	.byte	0x00, 0xf4, 0x21, 0x00


	//----- nvinfo : EIATTR_KPARAM_INFO
	.align		4
.L_25:
        /*0078*/ 	.byte	0x04, 0x17
        /*007a*/ 	.short	(.L_27 - .L_26)
.L_26:
        /*007c*/ 	.word	0x00000000
        /*0080*/ 	.short	0x0000
        /*0082*/ 	.short	0x0000
        /*0084*/ 	.byte	0x00, 0xf4, 0x21, 0x00


	//----- nvinfo : EIATTR_SPARSE_MMA_MASK
	.align		4
.L_27:
        /*0088*/ 	.byte	0x03, 0x50
        /*008a*/ 	.short	0x0000


	//----- nvinfo : EIATTR_MAXREG_COUNT
	.align		4
        /*008c*/ 	.byte	0x03, 0x1b
        /*008e*/ 	.short	0x00ff


	//----- nvinfo : EIATTR_EXIT_INSTR_OFFSETS
	.align		4
        /*0090*/ 	.byte	0x04, 0x1c
        /*0092*/ 	.short	(.L_29 - .L_28)


	//   ....[0]....
.L_28:
        /*0094*/ 	.word	0x00000320


	//----- nvinfo : EIATTR_REQNTID
	.align		4
.L_29:
        /*0098*/ 	.byte	0x04, 0x10
        /*009a*/ 	.short	(.L_31 - .L_30)
.L_30:
        /*009c*/ 	.word	0x00000080
        /*00a0*/ 	.word	0x00000001
        /*00a4*/ 	.word	0x00000001


	//----- nvinfo : EIATTR_CBANK_PARAM_SIZE
	.align		4
.L_31:
        /*00a8*/ 	.byte	0x03, 0x19
        /*00aa*/ 	.short	0x003c


	//----- nvinfo : EIATTR_PARAM_CBANK
	.align		4
        /*00ac*/ 	.byte	0x04, 0x0a
        /*00ae*/ 	.short	(.L_33 - .L_32)
	.align		4
.L_32:
        /*00b0*/ 	.word	index@(.nv.constant0.triton_poi_fused__native_batch_norm_legit_no_training__prelu_kernel_2)
        /*00b4*/ 	.short	0x0210
        /*00b6*/ 	.short	0x003c


	//----- nvinfo : EIATTR_SW_WAR
	.align		4
.L_33:
        /*00b8*/ 	.byte	0x04, 0x36
        /*00ba*/ 	.short	(.L_35 - .L_34)
.L_34:
        /*00bc*/ 	.word	0x00000008
.L_35:


//--------------------- .nv.callgraph             --------------------------
	.section	.nv.callgraph,"",@"SHT_CUDA_CALLGRAPH"
	.align	4
	.sectionentsize	8
	.align		4
        /*0000*/ 	.word	0x00000000
	.align		4
        /*0004*/ 	.word	0xffffffff
	.align		4
        /*0008*/ 	.word	0x00000000
	.align		4
        /*000c*/ 	.word	0xfffffffe
	.align		4
        /*0010*/ 	.word	0x00000000
	.align		4
        /*0014*/ 	.word	0xfffffffd
	.align		4
        /*0018*/ 	.word	0x00000000
	.align		4
        /*001c*/ 	.word	0xfffffffc


//--------------------- .nv.constant4             --------------------------
	.section	.nv.constant4,"a",@progbits
	.align	8
	.align		8
.nv.constant4:
        /*0000*/ 	.dword	_$_str
	.align		8
        /*0008*/ 	.dword	_$_str_$_2


//--------------------- .text.triton_poi_fused__native_batch_norm_legit_no_training__prelu_kernel_2 --------------------------
	.section	.text.triton_poi_fused__native_batch_norm_legit_no_training__prelu_kernel_2,"ax",@progbits
	.align	128
        .global         triton_poi_fused__native_batch_norm_legit_no_training__prelu_kernel_2
        .type           triton_poi_fused__native_batch_norm_legit_no_training__prelu_kernel_2,@function
        .size           triton_poi_fused__native_batch_norm_legit_no_training__prelu_kernel_2,(.L_x_1 - triton_poi_fused__native_batch_norm_legit_no_training__prelu_kernel_2)
        .other          triton_poi_fused__native_batch_norm_legit_no_training__prelu_kernel_2,@"STO_CUDA_ENTRY STV_DEFAULT"
triton_poi_fused__native_batch_norm_legit_no_training__prelu_kernel_2:
.text.triton_poi_fused__native_batch_norm_legit_no_training__prelu_kernel_2:
[----:B------:R-:W-:Y:S01]  /*0000*/  LDC R1, c[0x0][0x28] ;  /* 0x00000a00ff017b82 */ /* 0x000fe20000000800 */
[----:B------:R-:W1:Y:S07]  /*0010*/  S2R R0, SR_TID.X ;  /* 0x0000000000007919 */ /* 0x000e6e0000002100 */
[----:B------:R-:W2:Y:S01]  /*0020*/  LDC.64 R6, c[0x0][0x228] ;  /* 0x00008a00ff067b82 */ /* 0x000ea20000000a00 */
[----:B------:R-:W-:Y:S01]  /*0030*/  ULDC.64 UR4, c[0x0][0x208] ;  /* 0x0000820000047ab9 */ /* 0x000fe20000000a00 */
[----:B------:R-:W3:Y:S06]  /*0040*/  S2R R3, SR_CTAID.X ;  /* 0x0000000000037919 */ /* 0x000eec0000002500 */
[----:B------:R-:W4:Y:S08]  /*0050*/  LDC.64 R4, c[0x0][0x220] ;  /* 0x00008800ff047b82 */ /* 0x000f300000000a00 */
[----:B------:R-:W5:Y:S08]  /*0060*/  LDC.64 R8, c[0x0][0x230] ;  /* 0x00008c00ff087b82 */ /* 0x000f700000000a00 */
[----:B------:R-:W5:Y:S01]  /*0070*/  LDC.64 R10, c[0x0][0x238] ;  /* 0x00008e00ff0a7b82 */ /* 0x000f620000000a00 */
[----:B-1----:R-:W-:-:S07]  /*0080*/  LOP3.LUT R0, R0, 0x7f, RZ, 0xc0, !PT ;  /* 0x0000007f00007812 */ /* 0x002fce00078ec0ff */
[----:B------:R-:W1:Y:S01]  /*0090*/  LDC.64 R12, c[0x0][0x240] ;  /* 0x00009000ff0c7b82 */ /* 0x000e620000000a00 */
[----:B---3--:R-:W-:Y:S02]  /*00a0*/  SHF.R.S32.HI R2, RZ, 0x18, R3 ;  /* 0x00000018ff027819 */ /* 0x008fe40000011403 */
[----:B------:R-:W-:Y:S02]  /*00b0*/  LEA R0, R3, R0, 0x7 ;  /* 0x0000000003007211 */ /* 0x000fe400078e38ff */
[----:B------:R-:W-:-:S04]  /*00c0*/  SGXT R3, R2, 0x1 ;  /* 0x000000010203781a */ /* 0x000fc80000000200 */
[----:B------:R-:W-:-:S04]  /*00d0*/  LEA.HI R3, R3, R0, RZ, 0xa ;  /* 0x0000000003037211 */ /* 0x000fc800078f50ff */
[----:B------:R-:W-:-:S04]  /*00e0*/  SHF.R.S32.HI R3, RZ, 0xa, R3 ;  /* 0x0000000aff037819 */ /* 0x000fc80000011403 */
[----:B------:R-:W-:-:S04]  /*00f0*/  LEA.HI R2, R3, R3, RZ, 0x3 ;  /* 0x0000000303027211 */ /* 0x000fc800078f18ff */
[----:B------:R-:W-:-:S04]  /*0100*/  LOP3.LUT R2, R2, 0xfffffff8, RZ, 0xc0, !PT ;  /* 0xfffffff802027812 */ /* 0x000fc800078ec0ff */
[----:B------:R-:W-:Y:S02]  /*0110*/  IADD3 R15, R3, -R2, RZ ;  /* 0x80000002030f7210 */ /* 0x000fe40007ffe0ff */
[----:B------:R-:W3:Y:S03]  /*0120*/  LDC.64 R2, c[0x0][0x218] ;  /* 0x00008600ff027b82 */ /* 0x000ee60000000a00 */
[----:B--2---:R-:W-:-:S05]  /*0130*/  IMAD.WIDE R6, R15, 0x4, R6 ;  /* 0x000000040f067825 */ /* 0x004fca00078e0206 */
[----:B------:R2:W2:Y:S01]  /*0140*/  LDG.E.EL R14, desc[UR4][R6.64] ;  /* 0x00000004060e7981 */ /* 0x0004a2000c2e1900 */
[----:B----4-:R-:W-:-:S04]  /*0150*/  IMAD.WIDE R4, R15, 0x4, R4 ;  /* 0x000000040f047825 */ /* 0x010fc800078e0204 */
[C---:B-----5:R-:W-:Y:S02]  /*0160*/  IMAD.WIDE R8, R15.reuse, 0x4, R8 ;  /* 0x000000040f087825 */ /* 0x060fe400078e0208 */
[----:B------:R-:W4:Y:S02]  /*0170*/  LDG.E.EL R5, desc[UR4][R4.64] ;  /* 0x0000000404057981 */ /* 0x000f24000c2e1900 */
[----:B---3--:R-:W-:Y:S02]  /*0180*/  IMAD.WIDE R2, R0, 0x4, R2 ;  /* 0x0000000400027825 */ /* 0x008fe400078e0202 */
[----:B------:R-:W3:Y:S02]  /*0190*/  LDG.E.EL R8, desc[UR4][R8.64] ;  /* 0x0000000408087981 */ /* 0x000ee4000c2e1900 */
[C---:B0-2---:R-:W-:Y:S02]  /*01a0*/  IMAD.WIDE R6, R15.reuse, 0x4, R10 ;  /* 0x000000040f067825 */ /* 0x045fe400078e020a */
[----:B------:R0:W4:Y:S04]  /*01b0*/  LDG.E R2, desc[UR4][R2.64] ;  /* 0x0000000402027981 */ /* 0x000128000c1e1900 */
[----:B------:R-:W3:Y:S01]  /*01c0*/  LDG.E.EL R7, desc[UR4][R6.64] ;  /* 0x0000000406077981 */ /* 0x000ee2000c2e1900 */
[----:B-1----:R-:W-:-:S06]  /*01d0*/  IMAD.WIDE R10, R15, 0x4, R12 ;  /* 0x000000040f0a7825 */ /* 0x002fcc00078e020c */
[----:B------:R-:W2:Y:S01]  /*01e0*/  LDG.E.EL R10, desc[UR4][R10.64] ;  /* 0x000000040a0a7981 */ /* 0x000ea2000c2e1900 */
[----:B0-----:R-:W-:Y:S01]  /*01f0*/  HFMA2.MMA R3, -RZ, RZ, 1.625, 0 ;  /* 0x3e800000ff037435 */ /* 0x001fe200000001ff */
[----:B------:R-:W-:-:S04]  /*0200*/  FADD R14, R14, 9.9999997473787516356e-06 ;  /* 0x3727c5ac0e0e7421 */ /* 0x000fc80000000000 */
[----:B------:R-:W0:Y:S02]  /*0210*/  MUFU.SQRT R12, R14 ;  /* 0x0000000e000c7308 */ /* 0x000e240000002000 */
[C---:B0-----:R-:W-:Y:S02]  /*0220*/  FSETP.GT.AND P0, PT, R12.reuse, 8.50705917302346158658e+37, PT ;  /* 0x7e8000000c00780b */ /* 0x041fe40003f04000 */
[----:B------:R-:W-:-:S11]  /*0230*/  FSETP.GEU.AND P1, PT, R12, 1.175494350822287508e-38, PT ;  /* 0x008000000c00780b */ /* 0x000fd60003f2e000 */
[----:B------:R-:W-:-:S04]  /*0240*/  @P0 FMUL R12, R12, 0.25 ;  /* 0x3e8000000c0c0820 */ /* 0x000fc80000400000 */
[----:B------:R-:W-:-:S06]  /*0250*/  @!P1 FMUL R12, R12, 16777216 ;  /* 0x4b8000000c0c9820 */ /* 0x000fcc0000400000 */
[----:B------:R-:W0:Y:S01]  /*0260*/  MUFU.RCP R12, R12 ;  /* 0x0000000c000c7308 */ /* 0x000e220000001000 */
[----:B------:R-:W-:Y:S01]  /*0270*/  FSEL R3, R3, 1, P0 ;  /* 0x3f80000003037808 */ /* 0x000fe20000000000 */
[----:B----4-:R-:W-:-:S04]  /*0280*/  FADD R5, R2, -R5 ;  /* 0x8000000502057221 */ /* 0x010fc80000000000 */
[----:B------:R-:W-:-:S04]  /*0290*/  @!P1 FMUL R3, R3, 16777216 ;  /* 0x4b80000003039820 */ /* 0x000fc80000400000 */
[----:B0-----:R-:W-:Y:S02]  /*02a0*/  FMUL R4, R12, R3 ;  /* 0x000000030c047220 */ /* 0x001fe40000400000 */
[----:B------:R-:W0:Y:S02]  /*02b0*/  LDC.64 R2, c[0x0][0x210] ;  /* 0x00008400ff027b82 */ /* 0x000e240000000a00 */
[----:B------:R-:W-:-:S04]  /*02c0*/  FMUL R4, R5, R4 ;  /* 0x0000000405047220 */ /* 0x000fc80000400000 */
[----:B---3--:R-:W-:-:S05]  /*02d0*/  FFMA R7, R8, R4, R7 ;  /* 0x0000000408077223 */ /* 0x008fca0000000007 */
[----:B------:R-:W-:Y:S01]  /*02e0*/  FSETP.GT.AND P0, PT, R7, RZ, PT ;  /* 0x000000ff0700720b */ /* 0x000fe20003f04000 */
[----:B0-----:R-:W-:-:S12]  /*02f0*/  IMAD.WIDE R2, R0, 0x4, R2 ;  /* 0x0000000400027825 */ /* 0x001fd800078e0202 */
[----:B--2---:R-:W-:-:S05]  /*0300*/  @!P0 FMUL R7, R10, R7 ;  /* 0x000000070a078220 */ /* 0x004fca0000400000 */
[----:B------:R-:W-:Y:S01]  /*0310*/  STG.E desc[UR4][R2.64], R7 ;  /* 0x0000000702007986 */ /* 0x000fe2000c101904 */
[----:B------:R-:W-:Y:S05]  /*0320*/  EXIT ;  /* 0x000000000000794d */ /* 0x000fea0003800000 */
.L_x_0:
[----:B------:R-:W-:-:S00]  /*0330*/  BRA `(.L_x_0) ;  /* 0xfffffffc00fc7947 */ /* 0x000fc0000383ffff */
[----:B------:R-:W-:-:S00]  /*0340*/  NOP ;  /* 0x0000000000007918 */ /* 0x000fc00000000000 */
        /* <DEDUP_REMOVED lines=11> */
.L_x_1:


//--------------------- .nv.global.init           --------------------------
	.section	.nv.global.init,"aw",@progbits
.nv.global.init:
	.type		_$_str,@object
	.size		_$_str,(_$_str_$_2 - _$_str)
_$_str:
        /*0000*/ 	.byte	0x5f, 0x5f, 0x43, 0x55, 0x44, 0x41, 0x5f, 0x46, 0x54, 0x5a, 0x00
	.type		_$_str_$_2,@object
	.size		_$_str_$_2,(.L_1 - _$_str_$_2)
_$_str_$_2:
        /*000b*/ 	.byte	0x5f, 0x5f, 0x43, 0x55, 0x44, 0x41, 0x5f, 0x50, 0x52, 0x45, 0x43, 0x5f, 0x53, 0x51, 0x52, 0x54
        /*001b*/ 	.byte	0x00
.L_1:


//--------------------- .nv.constant0.triton_poi_fused__native_batch_norm_legit_no_training__prelu_kernel_2 --------------------------
	.section	.nv.constant0.triton_poi_fused__native_batch_norm_legit_no_training__prelu_kernel_2,"a",@progbits
	.sectionflags	@""
	.align	4
.nv.constant0.triton_poi_fused__native_batch_norm_legit_no_training__prelu_kernel_2:
	.zero		588
